//
// Generated by NVIDIA NVVM Compiler
//
// Compiler Build ID: CL-36424714
// Cuda compilation tools, release 13.0, V13.0.88
// Based on NVVM 20.0.0
//

.version 9.0
.target sm_100
.address_size 64

	// .globl	_Z24batchNormInferenceKernelPKfPfS0_S0_S0_S0_iiiif

.visible .entry _Z24batchNormInferenceKernelPKfPfS0_S0_S0_S0_iiiif(
	.param .u64 .ptr .align 1 _Z24batchNormInferenceKernelPKfPfS0_S0_S0_S0_iiiif_param_0,
	.param .u64 .ptr .align 1 _Z24batchNormInferenceKernelPKfPfS0_S0_S0_S0_iiiif_param_1,
	.param .u64 .ptr .align 1 _Z24batchNormInferenceKernelPKfPfS0_S0_S0_S0_iiiif_param_2,
	.param .u64 .ptr .align 1 _Z24batchNormInferenceKernelPKfPfS0_S0_S0_S0_iiiif_param_3,
	.param .u64 .ptr .align 1 _Z24batchNormInferenceKernelPKfPfS0_S0_S0_S0_iiiif_param_4,
	.param .u64 .ptr .align 1 _Z24batchNormInferenceKernelPKfPfS0_S0_S0_S0_iiiif_param_5,
	.param .u32 _Z24batchNormInferenceKernelPKfPfS0_S0_S0_S0_iiiif_param_6,
	.param .u32 _Z24batchNormInferenceKernelPKfPfS0_S0_S0_S0_iiiif_param_7,
	.param .u32 _Z24batchNormInferenceKernelPKfPfS0_S0_S0_S0_iiiif_param_8,
	.param .u32 _Z24batchNormInferenceKernelPKfPfS0_S0_S0_S0_iiiif_param_9,
	.param .f32 _Z24batchNormInferenceKernelPKfPfS0_S0_S0_S0_iiiif_param_10
)
{
	.reg .pred 	%p<4>;
	.reg .b32 	%r<23>;
	.reg .b32 	%f<12>;
	.reg .b64 	%rd<22>;

	ld.param.u64 	%rd2, [_Z24batchNormInferenceKernelPKfPfS0_S0_S0_S0_iiiif_param_1];
	ld.param.u64 	%rd3, [_Z24batchNormInferenceKernelPKfPfS0_S0_S0_S0_iiiif_param_2];
	ld.param.u64 	%rd4, [_Z24batchNormInferenceKernelPKfPfS0_S0_S0_S0_iiiif_param_3];
	ld.param.u64 	%rd5, [_Z24batchNormInferenceKernelPKfPfS0_S0_S0_S0_iiiif_param_4];
	ld.param.u64 	%rd6, [_Z24batchNormInferenceKernelPKfPfS0_S0_S0_S0_iiiif_param_5];
	ld.param.u32 	%r6, [_Z24batchNormInferenceKernelPKfPfS0_S0_S0_S0_iiiif_param_6];
	ld.param.u32 	%r3, [_Z24batchNormInferenceKernelPKfPfS0_S0_S0_S0_iiiif_param_7];
	ld.param.u32 	%r4, [_Z24batchNormInferenceKernelPKfPfS0_S0_S0_S0_iiiif_param_8];
	ld.param.u32 	%r5, [_Z24batchNormInferenceKernelPKfPfS0_S0_S0_S0_iiiif_param_9];
	ld.param.f32 	%f1, [_Z24batchNormInferenceKernelPKfPfS0_S0_S0_S0_iiiif_param_10];
	mov.u32 	%r7, %ctaid.x;
	mov.u32 	%r8, %ctaid.y;
	mov.u32 	%r9, %tid.x;
	mov.u32 	%r10, %tid.y;
	mov.u32 	%r11, %ntid.x;
	mad.lo.s32 	%r1, %r7, %r11, %r9;
	mov.u32 	%r12, %ntid.y;
	mad.lo.s32 	%r13, %r8, %r12, %r10;
	setp.ge.s32 	%p1, %r1, %r6;
	mul.lo.s32 	%r14, %r4, %r3;
	mul.lo.s32 	%r15, %r14, %r5;
	setp.ge.s32 	%p2, %r13, %r15;
	or.pred  	%p3, %p1, %p2;
	@%p3 bra 	$L__BB0_2;
	ld.param.u64 	%rd21, [_Z24batchNormInferenceKernelPKfPfS0_S0_S0_S0_iiiif_param_0];
	cvta.to.global.u64 	%rd7, %rd21;
	cvta.to.global.u64 	%rd8, %rd3;
	cvta.to.global.u64 	%rd9, %rd4;
	cvta.to.global.u64 	%rd10, %rd5;
	cvta.to.global.u64 	%rd11, %rd6;
	cvta.to.global.u64 	%rd12, %rd2;
	mul.lo.s32 	%r17, %r5, %r4;
	div.s32 	%r18, %r13, %r17;
	mul.lo.s32 	%r19, %r18, %r17;
	sub.s32 	%r20, %r13, %r19;
	mad.lo.s32 	%r21, %r3, %r1, %r18;
	mad.lo.s32 	%r22, %r17, %r21, %r20;
	mul.wide.s32 	%rd13, %r22, 4;
	add.s64 	%rd14, %rd7, %rd13;
	ld.global.f32 	%f2, [%rd14];
	mul.wide.s32 	%rd15, %r18, 4;
	add.s64 	%rd16, %rd8, %rd15;
	ld.global.f32 	%f3, [%rd16];
	add.s64 	%rd17, %rd9, %rd15;
	ld.global.f32 	%f4, [%rd17];
	add.s64 	%rd18, %rd10, %rd15;
	ld.global.f32 	%f5, [%rd18];
	add.s64 	%rd19, %rd11, %rd15;
	ld.global.f32 	%f6, [%rd19];
	add.f32 	%f7, %f1, %f4;
	sqrt.rn.f32 	%f8, %f7;
	sub.f32 	%f9, %f2, %f3;
	div.rn.f32 	%f10, %f9, %f8;
	fma.rn.f32 	%f11, %f5, %f10, %f6;
	add.s64 	%rd20, %rd12, %rd13;
	st.global.f32 	[%rd20], %f11;
$L__BB0_2:
	ret;

}


// ===== COMPILED SASS (sm_100) =====

	.target	sm_100

	.elftype	@"ET_EXEC"


//--------------------- .note.nv.tkinfo           --------------------------
	.section	.note.nv.tkinfo,"",@"SHT_NOTE"
	.sectionflags	@"SHF_NOTE_NV_TKINFO"
	.tkinfo
        /*0018*/ 	.word	0x00000002
        /*0030*/ 	.string	""
        /*0030*/ 	.string	"ptxas"
        /*0030*/ 	.string	"Cuda compilation tools, release 13.0, V13.0.88"
        /*0030*/ 	.string	"Build cuda_13.0.r13.0/compiler.36424714_0"
        /*0030*/ 	.string	"-arch sm_100 -m 64 "



//--------------------- .note.nv.cuinfo           --------------------------
	.section	.note.nv.cuinfo,"",@"SHT_NOTE"
	.sectionflags	@"SHF_NOTE_NV_CUINFO"
        /*0018*/ 	.short	0x0002
        /*001a*/ 	.short	0x0064
        /*001c*/ 	.short	0x0082
	.zero		2


//--------------------- .nv.info                  --------------------------
	.section	.nv.info,"",@"SHT_CUDA_INFO"
	.align	4


	//----- nvinfo : EIATTR_REGCOUNT
	.align		4
        /*0000*/ 	.byte	0x04, 0x2f
        /*0002*/ 	.short	(.L_1 - .L_0)
	.align		4
.L_0:
        /*0004*/ 	.word	index@(_Z24batchNormInferenceKernelPKfPfS0_S0_S0_S0_iiiif)
        /*0008*/ 	.word	0x00000014


	//----- nvinfo : EIATTR_FRAME_SIZE
	.align		4
.L_1:
        /*000c*/ 	.byte	0x04, 0x11
        /*000e*/ 	.short	(.L_3 - .L_2)
	.align		4
.L_2:
        /*0010*/ 	.word	index@($__internal_1_$__cuda_sm3x_div_rn_noftz_f32_slowpath)
        /*0014*/ 	.word	0x00000000


	//----- nvinfo : EIATTR_FRAME_SIZE
	.align		4
.L_3:
        /*0018*/ 	.byte	0x04, 0x11
        /*001a*/ 	.short	(.L_5 - .L_4)
	.align		4
.L_4:
        /*001c*/ 	.word	index@($__internal_0_$__cuda_sm20_sqrt_rn_f32_slowpath)
        /*0020*/ 	.word	0x00000000


	//----- nvinfo : EIATTR_FRAME_SIZE
	.align		4
.L_5:
        /*0024*/ 	.byte	0x04, 0x11
        /*0026*/ 	.short	(.L_7 - .L_6)
	.align		4
.L_6:
        /*0028*/ 	.word	index@(_Z24batchNormInferenceKernelPKfPfS0_S0_S0_S0_iiiif)
        /*002c*/ 	.word	0x00000000


	//----- nvinfo : EIATTR_MIN_STACK_SIZE
	.align		4
.L_7:
        /*0030*/ 	.byte	0x04, 0x12
        /*0032*/ 	.short	(.L_9 - .L_8)
	.align		4
.L_8:
        /*0034*/ 	.word	index@(_Z24batchNormInferenceKernelPKfPfS0_S0_S0_S0_iiiif)
        /*0038*/ 	.word	0x00000000
.L_9:


//--------------------- .nv.compat                --------------------------
	.section	.nv.compat,"",@"SHT_CUDA_COMPAT_INFO"
	.align	4
        /*0000*/ 	.byte	0x02, 0x09, 0x00, 0x00, 0x02, 0x02, 0x01, 0x00, 0x02, 0x05, 0x05, 0x00, 0x03, 0x07, 0x01, 0x01
        /*0010*/ 	.byte	0x02, 0x03, 0x00, 0x00, 0x02, 0x06, 0x01, 0x00, 0x04, 0x0b, 0x08, 0x00, 0x01, 0x00, 0x00, 0x00
        /*0020*/ 	.byte	0x00, 0x00, 0x00, 0x00


//--------------------- .nv.info._Z24batchNormInferenceKernelPKfPfS0_S0_S0_S0_iiiif --------------------------
	.section	.nv.info._Z24batchNormInferenceKernelPKfPfS0_S0_S0_S0_iiiif,"",@"SHT_CUDA_INFO"
	.sectionflags	@""
	.align	4


	//----- nvinfo : EIATTR_CUDA_API_VERSION
	.align		4
        /*0000*/ 	.byte	0x04, 0x37
        /*0002*/ 	.short	(.L_11 - .L_10)
.L_10:
        /*0004*/ 	.word	0x00000082


	//----- nvinfo : EIATTR_KPARAM_INFO
	.align		4
.L_11:
        /*0008*/ 	.byte	0x04, 0x17
        /*000a*/ 	.short	(.L_13 - .L_12)
.L_12:
        /*000c*/ 	.word	0x00000000
        /*0010*/ 	.short	0x000a
        /*0012*/ 	.short	0x0040
        /*0014*/ 	.byte	0x00, 0xf0, 0x11, 0x00


	//----- nvinfo : EIATTR_KPARAM_INFO
	.align		4
.L_13:
        /*0018*/ 	.byte	0x04, 0x17
        /*001a*/ 	.short	(.L_15 - .L_14)
.L_14:
        /*001c*/ 	.word	0x00000000
        /*0020*/ 	.short	0x0009
        /*0022*/ 	.short	0x003c
        /*0024*/ 	.byte	0x00, 0xf0, 0x11, 0x00


	//----- nvinfo : EIATTR_KPARAM_INFO
	.align		4
.L_15:
        /*0028*/ 	.byte	0x04, 0x17
        /*002a*/ 	.short	(.L_17 - .L_16)
.L_16:
        /*002c*/ 	.word	0x00000000
        /*0030*/ 	.short	0x0008
        /*0032*/ 	.short	0x0038
        /*0034*/ 	.byte	0x00, 0xf0, 0x11, 0x00


	//----- nvinfo : EIATTR_KPARAM_INFO
	.align		4
.L_17:
        /*0038*/ 	.byte	0x04, 0x17
        /*003a*/ 	.short	(.L_19 - .L_18)
.L_18:
        /*003c*/ 	.word	0x00000000
        /*0040*/ 	.short	0x0007
        /*0042*/ 	.short	0x0034
        /*0044*/ 	.byte	0x00, 0xf0, 0x11, 0x00


	//----- nvinfo : EIATTR_KPARAM_INFO
	.align		4
.L_19:
        /*0048*/ 	.byte	0x04, 0x17
        /*004a*/ 	.short	(.L_21 - .L_20)
.L_20:
        /*004c*/ 	.word	0x00000000
        /*0050*/ 	.short	0x0006
        /*0052*/ 	.short	0x0030
        /*0054*/ 	.byte	0x00, 0xf0, 0x11, 0x00


	//----- nvinfo : EIATTR_KPARAM_INFO
	.align		4
.L_21:
        /*0058*/ 	.byte	0x04, 0x17
        /*005a*/ 	.short	(.L_23 - .L_22)
.L_22:
        /*005c*/ 	.word	0x00000000
        /*0060*/ 	.short	0x0005
        /*0062*/ 	.short	0x0028
        /*0064*/ 	.byte	0x00, 0xf5, 0x21, 0x00


	//----- nvinfo : EIATTR_KPARAM_INFO
	.align		4
.L_23:
        /*0068*/ 	.byte	0x04, 0x17
        /*006a*/ 	.short	(.L_25 - .L_24)
.L_24:
        /*006c*/ 	.word	0x00000000
        /*0070*/ 	.short	0x0004
        /*0072*/ 	.short	0x0020
        /*0074*/ 	.byte	0x00, 0xf5, 0x21, 0x00


	//----- nvinfo : EIATTR_KPARAM_INFO
	.align		4
.L_25:
        /*0078*/ 	.byte	0x04, 0x17
        /*007a*/ 	.short	(.L_27 - .L_26)
.L_26:
        /*007c*/ 	.word	0x00000000
        /*0080*/ 	.short	0x0003
        /*0082*/ 	.short	0x0018
        /*0084*/ 	.byte	0x00, 0xf5, 0x21, 0x00


	//----- nvinfo : EIATTR_KPARAM_INFO
	.align		4
.L_27:
        /*0088*/ 	.byte	0x04, 0x17
        /*008a*/ 	.short	(.L_29 - .L_28)
.L_28:
        /*008c*/ 	.word	0x00000000
        /*0090*/ 	.short	0x0002
        /*0092*/ 	.short	0x0010
        /*0094*/ 	.byte	0x00, 0xf5, 0x21, 0x00


	//----- nvinfo : EIATTR_KPARAM_INFO
	.align		4
.L_29:
        /*0098*/ 	.byte	0x04, 0x17
        /*009a*/ 	.short	(.L_31 - .L_30)
.L_30:
        /*009c*/ 	.word	0x00000000
        /*00a0*/ 	.short	0x0001
        /*00a2*/ 	.short	0x0008
        /*00a4*/ 	.byte	0x00, 0xf5, 0x21, 0x00


	//----- nvinfo : EIATTR_KPARAM_INFO
	.align		4
.L_31:
        /*00a8*/ 	.byte	0x04, 0x17
        /*00aa*/ 	.short	(.L_33 - .L_32)
.L_32:
        /*00ac*/ 	.word	0x00000000
        /*00b0*/ 	.short	0x0000
        /*00b2*/ 	.short	0x0000
        /*00b4*/ 	.byte	0x00, 0xf5, 0x21, 0x00


	//----- nvinfo : EIATTR_SPARSE_MMA_MASK
	.align		4
.L_33:
        /*00b8*/ 	.byte	0x03, 0x50
        /*00ba*/ 	.short	0x0000


	//----- nvinfo : EIATTR_MAXREG_COUNT
	.align		4
        /*00bc*/ 	.byte	0x03, 0x1b
        /*00be*/ 	.short	0x00ff


	//----- nvinfo : EIATTR_MERCURY_ISA_VERSION
	.align		4
        /*00c0*/ 	.byte	0x03, 0x5f
        /*00c2*/ 	.short	0x0101


	//----- nvinfo : EIATTR_VRC_CTA_INIT_COUNT
	.align		4
        /*00c4*/ 	.byte	0x02, 0x4a
	.zero		1
	.zero		1


	//----- nvinfo : EIATTR_EXIT_INSTR_OFFSETS
	.align		4
        /*00c8*/ 	.byte	0x04, 0x1c
        /*00ca*/ 	.short	(.L_35 - .L_34)


	//   ....[0]....
.L_34:
        /*00cc*/ 	.word	0x000000f0


	//   ....[1]....
        /*00d0*/ 	.word	0x00000620


	//----- nvinfo : EIATTR_CRS_STACK_SIZE
	.align		4
.L_35:
        /*00d4*/ 	.byte	0x04, 0x1e
        /*00d6*/ 	.short	(.L_37 - .L_36)
.L_36:
        /*00d8*/ 	.word	0x00000000


	//----- nvinfo : EIATTR_CBANK_PARAM_SIZE
	.align		4
.L_37:
        /*00dc*/ 	.byte	0x03, 0x19
        /*00de*/ 	.short	0x0044


	//----- nvinfo : EIATTR_PARAM_CBANK
	.align		4
        /*00e0*/ 	.byte	0x04, 0x0a
        /*00e2*/ 	.short	(.L_39 - .L_38)
	.align		4
.L_38:
        /*00e4*/ 	.word	index@(.nv.constant0._Z24batchNormInferenceKernelPKfPfS0_S0_S0_S0_iiiif)
        /*00e8*/ 	.short	0x0380
        /*00ea*/ 	.short	0x0044


	//----- nvinfo : EIATTR_SW_WAR
	.align		4
.L_39:
        /*00ec*/ 	.byte	0x04, 0x36
        /*00ee*/ 	.short	(.L_41 - .L_40)
.L_40:
        /*00f0*/ 	.word	0x00000008
.L_41:


//--------------------- .nv.callgraph             --------------------------
	.section	.nv.callgraph,"",@"SHT_CUDA_CALLGRAPH"
	.align	4
	.sectionentsize	8
	.align		4
        /*0000*/ 	.word	0x00000000
	.align		4
        /*0004*/ 	.word	0xffffffff
	.align		4
        /*0008*/ 	.word	0x00000000
	.align		4
        /*000c*/ 	.word	0xfffffffe
	.align		4
        /*0010*/ 	.word	0x00000000
	.align		4
        /*0014*/ 	.word	0xfffffffd
	.align		4
        /*0018*/ 	.word	0x00000000
	.align		4
        /*001c*/ 	.word	0xfffffffc


//--------------------- .text._Z24batchNormInferenceKernelPKfPfS0_S0_S0_S0_iiiif --------------------------
	.section	.text._Z24batchNormInferenceKernelPKfPfS0_S0_S0_S0_iiiif,"ax",@progbits
	.align	128
        .global         _Z24batchNormInferenceKernelPKfPfS0_S0_S0_S0_iiiif
        .type           _Z24batchNormInferenceKernelPKfPfS0_S0_S0_S0_iiiif,@function
        .size           _Z24batchNormInferenceKernelPKfPfS0_S0_S0_S0_iiiif,(.L_x_19 - _Z24batchNormInferenceKernelPKfPfS0_S0_S0_S0_iiiif)
        .other          _Z24batchNormInferenceKernelPKfPfS0_S0_S0_S0_iiiif,@"STO_CUDA_ENTRY STV_DEFAULT"
_Z24batchNormInferenceKernelPKfPfS0_S0_S0_S0_iiiif:
.text._Z24batchNormInferenceKernelPKfPfS0_S0_S0_S0_iiiif:
[----:B------:R-:W-:Y:S01]  /*0000*/  LDC R1, c[0x0][0x37c] ;  /* 0x0000df00ff017b82 */ /* 0x000fe20000000800 */
[----:B------:R-:W0:Y:S07]  /*0010*/  S2R R0, SR_TID.Y ;  /* 0x0000000000007919 */ /* 0x000e2e0000002200 */
[----:B------:R-:W1:Y:S01]  /*0020*/  LDC.64 R4, c[0x0][0x3b0] ;  /* 0x0000ec00ff047b82 */ /* 0x000e620000000a00 */
[----:B------:R-:W2:Y:S07]  /*0030*/  S2R R12, SR_TID.X ;  /* 0x00000000000c7919 */ /* 0x000eae0000002100 */
[----:B------:R-:W1:Y:S08]  /*0040*/  LDC.64 R8, c[0x0][0x3b8] ;  /* 0x0000ee00ff087b82 */ /* 0x000e700000000a00 */
[----:B------:R-:W2:Y:S08]  /*0050*/  LDC R7, c[0x0][0x360] ;  /* 0x0000d800ff077b82 */ /* 0x000eb00000000800 */
[----:B------:R-:W0:Y:S08]  /*0060*/  S2UR UR5, SR_CTAID.Y ;  /* 0x00000000000579c3 */ /* 0x000e300000002600 */
[----:B------:R-:W0:Y:S01]  /*0070*/  LDC R3, c[0x0][0x364] ;  /* 0x0000d900ff037b82 */ /* 0x000e220000000800 */
[----:B-1----:R-:W-:-:S07]  /*0080*/  IMAD R2, R8, R5, RZ ;  /* 0x0000000508027224 */ /* 0x002fce00078e02ff */
[----:B------:R-:W2:Y:S01]  /*0090*/  S2UR UR4, SR_CTAID.X ;  /* 0x00000000000479c3 */ /* 0x000ea20000002500 */
[----:B0-----:R-:W-:Y:S02]  /*00a0*/  IMAD R0, R3, UR5, R0 ;  /* 0x0000000503007c24 */ /* 0x001fe4000f8e0200 */
[----:B------:R-:W-:-:S05]  /*00b0*/  IMAD R3, R2, R9, RZ ;  /* 0x0000000902037224 */ /* 0x000fca00078e02ff */
[----:B------:R-:W-:Y:S01]  /*00c0*/  ISETP.GE.AND P0, PT, R0, R3, PT ;  /* 0x000000030000720c */ /* 0x000fe20003f06270 */
[----:B--2---:R-:W-:-:S05]  /*00d0*/  IMAD R12, R7, UR4, R12 ;  /* 0x00000004070c7c24 */ /* 0x004fca000f8e020c */
[----:B------:R-:W-:-:S13]  /*00e0*/  ISETP.GE.OR P0, PT, R12, R4, P0 ;  /* 0x000000040c00720c */ /* 0x000fda0000706670 */
[----:B------:R-:W-:Y:S05]  /*00f0*/  @P0 EXIT ;  /* 0x000000000000094d */ /* 0x000fea0003800000 */
[----:B------:R-:W-:Y:S01]  /*0100*/  IMAD R13, R8, R9, RZ ;  /* 0x00000009080d7224 */ /* 0x000fe200078e02ff */
[----:B------:R-:W-:Y:S01]  /*0110*/  IABS R8, R0 ;  /* 0x0000000000087213 */ /* 0x000fe20000000000 */
[----:B------:R-:W0:Y:S01]  /*0120*/  LDC.64 R14, c[0x0][0x398] ;  /* 0x0000e600ff0e7b82 */ /* 0x000e220000000a00 */
[----:B------:R-:W1:Y:S02]  /*0130*/  LDCU.64 UR4, c[0x0][0x358] ;  /* 0x00006b00ff0477ac */ /* 0x000e640008000a00 */
[-C--:B------:R-:W-:Y:S02]  /*0140*/  IABS R7, R13.reuse ;  /* 0x0000000d00077213 */ /* 0x080fe40000000000 */
[----:B------:R-:W-:Y:S01]  /*0150*/  IABS R10, R13 ;  /* 0x0000000d000a7213 */ /* 0x000fe20000000000 */
[----:B------:R-:W2:Y:S01]  /*0160*/  LDCU UR6, c[0x0][0x3c0] ;  /* 0x00007800ff0677ac */ /* 0x000ea20008000800 */
[----:B------:R-:W3:Y:S08]  /*0170*/  I2F.RP R4, R7 ;  /* 0x0000000700047306 */ /* 0x000ef00000209400 */
[----:B---3--:R-:W3:Y:S02]  /*0180*/  MUFU.RCP R4, R4 ;  /* 0x0000000400047308 */ /* 0x008ee40000001000 */
[----:B---3--:R-:W-:-:S02]  /*0190*/  VIADD R2, R4, 0xffffffe ;  /* 0x0ffffffe04027836 */ /* 0x008fc40000000000 */
[----:B------:R-:W-:-:S04]  /*01a0*/  IMAD.MOV R4, RZ, RZ, -R10 ;  /* 0x000000ffff047224 */ /* 0x000fc800078e0a0a */
[----:B------:R3:W4:Y:S01]  /*01b0*/  F2I.FTZ.U32.TRUNC.NTZ R3, R2 ;  /* 0x0000000200037305 */ /* 0x000722000021f000 */
[----:B------:R-:W2:Y:S01]  /*01c0*/  LDC.64 R10, c[0x0][0x390] ;  /* 0x0000e400ff0a7b82 */ /* 0x000ea20000000a00 */
[----:B---3--:R-:W-:Y:S02]  /*01d0*/  IMAD.MOV.U32 R2, RZ, RZ, RZ ;  /* 0x000000ffff027224 */ /* 0x008fe400078e00ff */
[----:B----4-:R-:W-:-:S04]  /*01e0*/  IMAD.MOV R6, RZ, RZ, -R3 ;  /* 0x000000ffff067224 */ /* 0x010fc800078e0a03 */
[----:B------:R-:W-:Y:S01]  /*01f0*/  IMAD R9, R6, R7, RZ ;  /* 0x0000000706097224 */ /* 0x000fe200078e02ff */
[----:B------:R-:W-:-:S03]  /*0200*/  MOV R6, R8 ;  /* 0x0000000800067202 */ /* 0x000fc60000000f00 */
[----:B------:R-:W-:Y:S02]  /*0210*/  IMAD.HI.U32 R3, R3, R9, R2 ;  /* 0x0000000903037227 */ /* 0x000fe400078e0002 */
[----:B------:R-:W3:Y:S04]  /*0220*/  LDC.64 R8, c[0x0][0x3a0] ;  /* 0x0000e800ff087b82 */ /* 0x000ee80000000a00 */
[----:B------:R-:W-:-:S04]  /*0230*/  IMAD.HI.U32 R3, R3, R6, RZ ;  /* 0x0000000603037227 */ /* 0x000fc800078e00ff */
[----:B------:R-:W-:-:S05]  /*0240*/  IMAD R2, R3, R4, R6 ;  /* 0x0000000403027224 */ /* 0x000fca00078e0206 */
[----:B------:R-:W-:-:S13]  /*0250*/  ISETP.GT.U32.AND P2, PT, R7, R2, PT ;  /* 0x000000020700720c */ /* 0x000fda0003f44070 */
[-C--:B------:R-:W-:Y:S01]  /*0260*/  @!P2 IADD3 R2, PT, PT, R2, -R7.reuse, RZ ;  /* 0x800000070202a210 */ /* 0x080fe20007ffe0ff */
[----:B------:R-:W-:Y:S01]  /*0270*/  @!P2 VIADD R3, R3, 0x1 ;  /* 0x000000010303a836 */ /* 0x000fe20000000000 */
[----:B------:R-:W-:Y:S02]  /*0280*/  ISETP.NE.AND P2, PT, R13, RZ, PT ;  /* 0x000000ff0d00720c */ /* 0x000fe40003f45270 */
[----:B------:R-:W-:Y:S02]  /*0290*/  ISETP.GE.U32.AND P0, PT, R2, R7, PT ;  /* 0x000000070200720c */ /* 0x000fe40003f06070 */
[----:B------:R-:W-:Y:S01]  /*02a0*/  LOP3.LUT R2, R0, R13, RZ, 0x3c, !PT ;  /* 0x0000000d00027212 */ /* 0x000fe200078e3cff */
[----:B------:R-:W4:Y:S03]  /*02b0*/  LDC.64 R6, c[0x0][0x3a8] ;  /* 0x0000ea00ff067b82 */ /* 0x000f260000000a00 */
[----:B------:R-:W-:-:S07]  /*02c0*/  ISETP.GE.AND P1, PT, R2, RZ, PT ;  /* 0x000000ff0200720c */ /* 0x000fce0003f26270 */
[----:B------:R-:W-:-:S05]  /*02d0*/  @P0 VIADD R3, R3, 0x1 ;  /* 0x0000000103030836 */ /* 0x000fca0000000000 */
[----:B------:R-:W-:Y:S02]  /*02e0*/  MOV R17, R3 ;  /* 0x0000000300117202 */ /* 0x000fe40000000f00 */
[----:B------:R-:W2:Y:S03]  /*02f0*/  LDC.64 R2, c[0x0][0x380] ;  /* 0x0000e000ff027b82 */ /* 0x000ea60000000a00 */
[----:B------:R-:W-:Y:S01]  /*0300*/  @!P1 IMAD.MOV R17, RZ, RZ, -R17 ;  /* 0x000000ffff119224 */ /* 0x000fe200078e0a11 */
[----:B------:R-:W-:-:S05]  /*0310*/  @!P2 LOP3.LUT R17, RZ, R13, RZ, 0x33, !PT ;  /* 0x0000000dff11a212 */ /* 0x000fca00078e33ff */
[----:B0-----:R-:W-:-:S05]  /*0320*/  IMAD.WIDE R14, R17, 0x4, R14 ;  /* 0x00000004110e7825 */ /* 0x001fca00078e020e */
[----:B-1----:R-:W2:Y:S01]  /*0330*/  LDG.E R4, desc[UR4][R14.64] ;  /* 0x000000040e047981 */ /* 0x002ea2000c1e1900 */
[--C-:B------:R-:W-:Y:S02]  /*0340*/  IMAD.MOV R16, RZ, RZ, -R17.reuse ;  /* 0x000000ffff107224 */ /* 0x100fe400078e0a11 */
[----:B------:R-:W-:Y:S02]  /*0350*/  IMAD R5, R12, R5, R17 ;  /* 0x000000050c057224 */ /* 0x000fe400078e0211 */
[----:B------:R-:W-:Y:S02]  /*0360*/  IMAD R0, R13, R16, R0 ;  /* 0x000000100d007224 */ /* 0x000fe400078e0200 */
[----:B----4-:R-:W-:-:S04]  /*0370*/  IMAD.WIDE R6, R17, 0x4, R6 ;  /* 0x0000000411067825 */ /* 0x010fc800078e0206 */
[----:B------:R-:W-:Y:S02]  /*0380*/  IMAD R5, R13, R5, R0 ;  /* 0x000000050d057224 */ /* 0x000fe400078e0200 */
[C---:B---3--:R-:W-:Y:S01]  /*0390*/  IMAD.WIDE R12, R17.reuse, 0x4, R8 ;  /* 0x00000004110c7825 */ /* 0x048fe200078e0208 */
[----:B------:R0:W5:Y:S03]  /*03a0*/  LDG.E R7, desc[UR4][R6.64] ;  /* 0x0000000406077981 */ /* 0x000166000c1e1900 */
[----:B--2---:R-:W-:-:S04]  /*03b0*/  IMAD.WIDE R10, R17, 0x4, R10 ;  /* 0x00000004110a7825 */ /* 0x004fc800078e020a */
[----:B------:R-:W-:Y:S02]  /*03c0*/  IMAD.WIDE R8, R5, 0x4, R2 ;  /* 0x0000000405087825 */ /* 0x000fe400078e0202 */
[----:B------:R0:W5:Y:S04]  /*03d0*/  LDG.E R3, desc[UR4][R10.64] ;  /* 0x000000040a037981 */ /* 0x000168000c1e1900 */
[----:B------:R0:W5:Y:S04]  /*03e0*/  LDG.E R2, desc[UR4][R12.64] ;  /* 0x000000040c027981 */ /* 0x000168000c1e1900 */
[----:B------:R0:W5:Y:S01]  /*03f0*/  LDG.E R14, desc[UR4][R8.64] ;  /* 0x00000004080e7981 */ /* 0x000162000c1e1900 */
[----:B------:R-:W-:Y:S01]  /*0400*/  BSSY.RECONVERGENT B0, `(.L_x_0) ;  /* 0x000000e000007945 */ /* 0x000fe20003800200 */
[----:B------:R-:W-:-:S05]  /*0410*/  FADD R16, R4, UR6 ;  /* 0x0000000604107e21 */ /* 0x000fca0008000000 */
[----:B------:R-:W-:Y:S01]  /*0420*/  IADD3 R0, PT, PT, R16, -0xd000000, RZ ;  /* 0xf300000010007810 */ /* 0x000fe20007ffe0ff */
[----:B------:R0:W1:Y:S03]  /*0430*/  MUFU.RSQ R15, R16 ;  /* 0x00000010000f7308 */ /* 0x0000660000001400 */
[----:B------:R-:W-:-:S13]  /*0440*/  ISETP.GT.U32.AND P0, PT, R0, 0x727fffff, PT ;  /* 0x727fffff0000780c */ /* 0x000fda0003f04070 */
[----:B0-----:R-:W-:Y:S05]  /*0450*/  @!P0 BRA `(.L_x_1) ;  /* 0x0000000000108947 */ /* 0x001fea0003800000 */
[----:B------:R-:W-:-:S07]  /*0460*/  MOV R10, 0x480 ;  /* 0x00000480000a7802 */ /* 0x000fce0000000f00 */
[----:B-1---5:R-:W-:Y:S05]  /*0470*/  CALL.REL.NOINC `($__internal_0_$__cuda_sm20_sqrt_rn_f32_slowpath) ;  /* 0x00000000006c7944 */ /* 0x022fea0003c00000 */
[----:B------:R-:W-:Y:S01]  /*0480*/  IMAD.MOV.U32 R9, RZ, RZ, R4 ;  /* 0x000000ffff097224 */ /* 0x000fe200078e0004 */
[----:B------:R-:W-:Y:S06]  /*0490*/  BRA `(.L_x_2) ;  /* 0x0000000000107947 */ /* 0x000fec0003800000 */
.L_x_1:
[----:B-1----:R-:W-:Y:S01]  /*04a0*/  FMUL.FTZ R9, R16, R15 ;  /* 0x0000000f10097220 */ /* 0x002fe20000410000 */
[----:B------:R-:W-:-:S03]  /*04b0*/  FMUL.FTZ R4, R15, 0.5 ;  /* 0x3f0000000f047820 */ /* 0x000fc60000410000 */
[----:B------:R-:W-:-:S04]  /*04c0*/  FFMA R0, -R9, R9, R16 ;  /* 0x0000000909007223 */ /* 0x000fc80000000110 */
[----:B------:R-:W-:-:S07]  /*04d0*/  FFMA R9, R0, R4, R9 ;  /* 0x0000000400097223 */ /* 0x000fce0000000009 */
.L_x_2:
[----:B------:R-:W-:Y:S05]  /*04e0*/  BSYNC.RECONVERGENT B0 ;  /* 0x0000000000007941 */ /* 0x000fea0003800200 */
.L_x_0:
[----:B------:R-:W0:Y:S01]  /*04f0*/  MUFU.RCP R4, R9 ;  /* 0x0000000900047308 */ /* 0x000e220000001000 */
[----:B-----5:R-:W-:Y:S01]  /*0500*/  FADD R0, R14, -R3 ;  /* 0x800000030e007221 */ /* 0x020fe20000000000 */
[----:B------:R-:W-:Y:S06]  /*0510*/  BSSY.RECONVERGENT B0, `(.L_x_3) ;  /* 0x000000c000007945 */ /* 0x000fec0003800200 */
[----:B------:R-:W1:Y:S01]  /*0520*/  FCHK P0, R0, R9 ;  /* 0x0000000900007302 */ /* 0x000e620000000000 */
[----:B0-----:R-:W-:-:S04]  /*0530*/  FFMA R11, R4, -R9, 1 ;  /* 0x3f800000040b7423 */ /* 0x001fc80000000809 */
[----:B------:R-:W-:-:S04]  /*0540*/  FFMA R11, R4, R11, R4 ;  /* 0x0000000b040b7223 */ /* 0x000fc80000000004 */
[----:B------:R-:W-:-:S04]  /*0550*/  FFMA R4, R0, R11, RZ ;  /* 0x0000000b00047223 */ /* 0x000fc800000000ff */
[----:B------:R-:W-:-:S04]  /*0560*/  FFMA R3, R4, -R9, R0 ;  /* 0x8000000904037223 */ /* 0x000fc80000000000 */
[----:B------:R-:W-:Y:S01]  /*0570*/  FFMA R3, R11, R3, R4 ;  /* 0x000000030b037223 */ /* 0x000fe20000000004 */
[----:B-1----:R-:W-:Y:S06]  /*0580*/  @!P0 BRA `(.L_x_4) ;  /* 0x0000000000108947 */ /* 0x002fec0003800000 */
[----:B------:R-:W-:Y:S01]  /*0590*/  IMAD.MOV.U32 R3, RZ, RZ, R9 ;  /* 0x000000ffff037224 */ /* 0x000fe200078e0009 */
[----:B------:R-:W-:-:S07]  /*05a0*/  MOV R4, 0x5c0 ;  /* 0x000005c000047802 */ /* 0x000fce0000000f00 */
[----:B------:R-:W-:Y:S05]  /*05b0*/  CALL.REL.NOINC `($__internal_1_$__cuda_sm3x_div_rn_noftz_f32_slowpath) ;  /* 0x0000000000787944 */ /* 0x000fea0003c00000 */
[----:B------:R-:W-:-:S07]  /*05c0*/  MOV R3, R0 ;  /* 0x0000000000037202 */ /* 0x000fce0000000f00 */
.L_x_4:
[----:B------:R-:W-:Y:S05]  /*05d0*/  BSYNC.RECONVERGENT B0 ;  /* 0x0000000000007941 */ /* 0x000fea0003800200 */
.L_x_3:
[----:B------:R-:W0:Y:S01]  /*05e0*/  LDC.64 R8, c[0x0][0x388] ;  /* 0x0000e200ff087b82 */ /* 0x000e220000000a00 */
[----:B------:R-:W-:Y:S01]  /*05f0*/  FFMA R7, R2, R3, R7 ;  /* 0x0000000302077223 */ /* 0x000fe20000000007 */
[----:B0-----:R-:W-:-:S05]  /*0600*/  IMAD.WIDE R2, R5, 0x4, R8 ;  /* 0x0000000405027825 */ /* 0x001fca00078e0208 */
[----:B------:R-:W-:Y:S01]  /*0610*/  STG.E desc[UR4][R2.64], R7 ;  /* 0x0000000702007986 */ /* 0x000fe2000c101904 */
[----:B------:R-:W-:Y:S05]  /*0620*/  EXIT ;  /* 0x000000000000794d */ /* 0x000fea0003800000 */
        .weak           $__internal_0_$__cuda_sm20_sqrt_rn_f32_slowpath
        .type           $__internal_0_$__cuda_sm20_sqrt_rn_f32_slowpath,@function
        .size           $__internal_0_$__cuda_sm20_sqrt_rn_f32_slowpath,($__internal_1_$__cuda_sm3x_div_rn_noftz_f32_slowpath - $__internal_0_$__cuda_sm20_sqrt_rn_f32_slowpath)
$__internal_0_$__cuda_sm20_sqrt_rn_f32_slowpath:
[----:B------:R-:W-:-:S13]  /*0630*/  LOP3.LUT P0, RZ, R16, 0x7fffffff, RZ, 0xc0, !PT ;  /* 0x7fffffff10ff7812 */ /* 0x000fda000780c0ff */
[----:B------:R-:W-:Y:S01]  /*0640*/  @!P0 IMAD.MOV.U32 R4, RZ, RZ, R16 ;  /* 0x000000ffff048224 */ /* 0x000fe200078e0010 */
[----:B------:R-:W-:Y:S06]  /*0650*/  @!P0 BRA `(.L_x_5) ;  /* 0x0000000000448947 */ /* 0x000fec0003800000 */
[----:B------:R-:W-:Y:S01]  /*0660*/  FSETP.GEU.FTZ.AND P0, PT, R16, RZ, PT ;  /* 0x000000ff1000720b */ /* 0x000fe20003f1e000 */
[----:B------:R-:W-:-:S12]  /*0670*/  IMAD.MOV.U32 R0, RZ, RZ, R16 ;  /* 0x000000ffff007224 */ /* 0x000fd800078e0010 */
[----:B------:R-:W-:Y:S01]  /*0680*/  @!P0 MOV R4, 0x7fffffff ;  /* 0x7fffffff00048802 */ /* 0x000fe20000000f00 */
[----:B------:R-:W-:Y:S06]  /*0690*/  @!P0 BRA `(.L_x_5) ;  /* 0x0000000000348947 */ /* 0x000fec0003800000 */
[----:B------:R-:W-:-:S13]  /*06a0*/  FSETP.GTU.FTZ.AND P0, PT, |R0|, +INF , PT ;  /* 0x7f8000000000780b */ /* 0x000fda0003f1c200 */
[----:B------:R-:W-:Y:S01]  /*06b0*/  @P0 FADD.FTZ R4, R0, 1 ;  /* 0x3f80000000040421 */ /* 0x000fe20000010000 */
[----:B------:R-:W-:Y:S06]  /*06c0*/  @P0 BRA `(.L_x_5) ;  /* 0x0000000000280947 */ /* 0x000fec0003800000 */
[----:B------:R-:W-:-:S13]  /*06d0*/  FSETP.NEU.FTZ.AND P0, PT, |R0|, +INF , PT ;  /* 0x7f8000000000780b */ /* 0x000fda0003f1d200 */
[----:B------:R-:W-:-:S04]  /*06e0*/  @P0 FFMA R6, R0, 1.84467440737095516160e+19, RZ ;  /* 0x5f80000000060823 */ /* 0x000fc800000000ff */
[----:B------:R-:W0:Y:S02]  /*06f0*/  @P0 MUFU.RSQ R9, R6 ;  /* 0x0000000600090308 */ /* 0x000e240000001400 */
[----:B0-----:R-:W-:Y:S01]  /*0700*/  @P0 FMUL.FTZ R11, R6, R9 ;  /* 0x00000009060b0220 */ /* 0x001fe20000410000 */
[----:B------:R-:W-:-:S03]  /*0710*/  @P0 FMUL.FTZ R9, R9, 0.5 ;  /* 0x3f00000009090820 */ /* 0x000fc60000410000 */
[----:B------:R-:W-:-:S04]  /*0720*/  @P0 FADD.FTZ R4, -R11, -RZ ;  /* 0x800000ff0b040221 */ /* 0x000fc80000010100 */
[----:B------:R-:W-:Y:S01]  /*0730*/  @P0 FFMA R8, R11, R4, R6 ;  /* 0x000000040b080223 */ /* 0x000fe20000000006 */
[----:B------:R-:W-:-:S03]  /*0740*/  @!P0 IMAD.MOV.U32 R4, RZ, RZ, R0 ;  /* 0x000000ffff048224 */ /* 0x000fc600078e0000 */
[----:B------:R-:W-:-:S04]  /*0750*/  @P0 FFMA R8, R8, R9, R11 ;  /* 0x0000000908080223 */ /* 0x000fc8000000000b */
[----:B------:R-:W-:-:S07]  /*0760*/  @P0 FMUL.FTZ R4, R8, 2.3283064365386962891e-10 ;  /* 0x2f80000008040820 */ /* 0x000fce0000410000 */
.L_x_5:
[----:B------:R-:W-:Y:S02]  /*0770*/  HFMA2 R9, -RZ, RZ, 0, 0 ;  /* 0x00000000ff097431 */ /* 0x000fe400000001ff */
[----:B------:R-:W-:-:S04]  /*0780*/  IMAD.MOV.U32 R8, RZ, RZ, R10 ;  /* 0x000000ffff087224 */ /* 0x000fc800078e000a */
[----:B------:R-:W-:Y:S05]  /*0790*/  RET.REL.NODEC R8 `(_Z24batchNormInferenceKernelPKfPfS0_S0_S0_S0_iiiif) ;  /* 0xfffffff808187950 */ /* 0x000fea0003c3ffff */
        .weak           $__internal_1_$__cuda_sm3x_div_rn_noftz_f32_slowpath
        .type           $__internal_1_$__cuda_sm3x_div_rn_noftz_f32_slowpath,@function
        .size           $__internal_1_$__cuda_sm3x_div_rn_noftz_f32_slowpath,(.L_x_19 - $__internal_1_$__cuda_sm3x_div_rn_noftz_f32_slowpath)
$__internal_1_$__cuda_sm3x_div_rn_noftz_f32_slowpath:
[----:B------:R-:W-:Y:S01]  /*07a0*/  SHF.R.U32.HI R8, RZ, 0x17, R3 ;  /* 0x00000017ff087819 */ /* 0x000fe20000011603 */
[----:B------:R-:W-:Y:S01]  /*07b0*/  BSSY.RECONVERGENT B1, `(.L_x_6) ;  /* 0x0000063000017945 */ /* 0x000fe20003800200 */
[----:B------:R-:W-:Y:S02]  /*07c0*/  SHF.R.U32.HI R6, RZ, 0x17, R0 ;  /* 0x00000017ff067819 */ /* 0x000fe40000011600 */
[----:B------:R-:W-:Y:S02]  /*07d0*/  LOP3.LUT R14, R8, 0xff, RZ, 0xc0, !PT ;  /* 0x000000ff080e7812 */ /* 0x000fe400078ec0ff */
[----:B------:R-:W-:Y:S02]  /*07e0*/  LOP3.LUT R12, R6, 0xff, RZ, 0xc0, !PT ;  /* 0x000000ff060c7812 */ /* 0x000fe400078ec0ff */
[----:B------:R-:W-:Y:S01]  /*07f0*/  MOV R6, R0 ;  /* 0x0000000000067202 */ /* 0x000fe20000000f00 */
[----:B------:R-:W-:Y:S02]  /*0800*/  VIADD R10, R14, 0xffffffff ;  /* 0xffffffff0e0a7836 */ /* 0x000fe40000000000 */
[----:B------:R-:W-:-:S03]  /*0810*/  VIADD R9, R12, 0xffffffff ;  /* 0xffffffff0c097836 */ /* 0x000fc60000000000 */
[----:B------:R-:W-:-:S04]  /*0820*/  ISETP.GT.U32.AND P0, PT, R10, 0xfd, PT ;  /* 0x000000fd0a00780c */ /* 0x000fc80003f04070 */
[----:B------:R-:W-:-:S13]  /*0830*/  ISETP.GT.U32.OR P0, PT, R9, 0xfd, P0 ;  /* 0x000000fd0900780c */ /* 0x000fda0000704470 */
[----:B------:R-:W-:Y:S01]  /*0840*/  @!P0 IMAD.MOV.U32 R8, RZ, RZ, RZ ;  /* 0x000000ffff088224 */ /* 0x000fe200078e00ff */
[----:B------:R-:W-:Y:S06]  /*0850*/  @!P0 BRA `(.L_x_7) ;  /* 0x00000000005c8947 */ /* 0x000fec0003800000 */
[----:B------:R-:W-:Y:S02]  /*0860*/  FSETP.GTU.FTZ.AND P1, PT, |R3|, +INF , PT ;  /* 0x7f8000000300780b */ /* 0x000fe40003f3c200 */
[----:B------:R-:W-:-:S04]  /*0870*/  FSETP.GTU.FTZ.AND P0, PT, |R0|, +INF , PT ;  /* 0x7f8000000000780b */ /* 0x000fc80003f1c200 */
[----:B------:R-:W-:-:S13]  /*0880*/  PLOP3.LUT P0, PT, P0, P1, PT, 0xf8, 0x8f ;  /* 0x00000000008f781c */ /* 0x000fda0000703f70 */
[----:B------:R-:W-:Y:S05]  /*0890*/  @P0 BRA `(.L_x_8) ;  /* 0x00000004004c0947 */ /* 0x000fea0003800000 */
[----:B------:R-:W-:-:S13]  /*08a0*/  LOP3.LUT P0, RZ, R3, 0x7fffffff, R6, 0xc8, !PT ;  /* 0x7fffffff03ff7812 */ /* 0x000fda000780c806 */
[----:B------:R-:W-:Y:S05]  /*08b0*/  @!P0 BRA `(.L_x_9) ;  /* 0x00000004003c8947 */ /* 0x000fea0003800000 */
[C---:B------:R-:W-:Y:S02]  /*08c0*/  FSETP.NEU.FTZ.AND P2, PT, |R0|.reuse, +INF , PT ;  /* 0x7f8000000000780b */ /* 0x040fe40003f5d200 */
[----:B------:R-:W-:Y:S02]  /*08d0*/  FSETP.NEU.FTZ.AND P1, PT, |R3|, +INF , PT ;  /* 0x7f8000000300780b */ /* 0x000fe40003f3d200 */
[----:B------:R-:W-:-:S11]  /*08e0*/  FSETP.NEU.FTZ.AND P0, PT, |R0|, +INF , PT ;  /* 0x7f8000000000780b */ /* 0x000fd60003f1d200 */
[----:B------:R-:W-:Y:S05]  /*08f0*/  @!P1 BRA !P2, `(.L_x_9) ;  /* 0x00000004002c9947 */ /* 0x000fea0005000000 */
[----:B------:R-:W-:-:S04]  /*0900*/  LOP3.LUT P2, RZ, R6, 0x7fffffff, RZ, 0xc0, !PT ;  /* 0x7fffffff06ff7812 */ /* 0x000fc8000784c0ff */
[----:B------:R-:W-:-:S13]  /*0910*/  PLOP3.LUT P1, PT, P1, P2, PT, 0x2f, 0xf2 ;  /* 0x0000000000f2781c */ /* 0x000fda0000f24577 */
[----:B------:R-:W-:Y:S05]  /*0920*/  @P1 BRA `(.L_x_10) ;  /* 0x0000000400181947 */ /* 0x000fea0003800000 */
[----:B------:R-:W-:-:S04]  /*0930*/  LOP3.LUT P1, RZ, R3, 0x7fffffff, RZ, 0xc0, !PT ;  /* 0x7fffffff03ff7812 */ /* 0x000fc8000782c0ff */
[----:B------:R-:W-:-:S13]  /*0940*/  PLOP3.LUT P0, PT, P0, P1, PT, 0x2f, 0xf2 ;  /* 0x0000000000f2781c */ /* 0x000fda0000702577 */
[----:B------:R-:W-:Y:S05]  /*0950*/  @P0 BRA `(.L_x_11) ;  /* 0x0000000400000947 */ /* 0x000fea0003800000 */
[----:B------:R-:W-:Y:S02]  /*0960*/  ISETP.GE.AND P0, PT, R9, RZ, PT ;  /* 0x000000ff0900720c */ /* 0x000fe40003f06270 */
[----:B------:R-:W-:-:S11]  /*0970*/  ISETP.GE.AND P1, PT, R10, RZ, PT ;  /* 0x000000ff0a00720c */ /* 0x000fd60003f26270 */
[----:B------:R-:W-:Y:S01]  /*0980*/  @P0 IMAD.MOV.U32 R8, RZ, RZ, RZ ;  /* 0x000000ffff080224 */ /* 0x000fe200078e00ff */
[----:B------:R-:W-:Y:S01]  /*0990*/  @!P0 MOV R8, 0xffffffc0 ;  /* 0xffffffc000088802 */ /* 0x000fe20000000f00 */
[----:B------:R-:W-:Y:S01]  /*09a0*/  @!P0 FFMA R6, R0, 1.84467440737095516160e+19, RZ ;  /* 0x5f80000000068823 */ /* 0x000fe200000000ff */
[----:B------:R-:W-:-:S03]  /*09b0*/  @!P1 FFMA R3, R3, 1.84467440737095516160e+19, RZ ;  /* 0x5f80000003039823 */ /* 0x000fc600000000ff */
[----:B------:R-:W-:-:S07]  /*09c0*/  @!P1 VIADD R8, R8, 0x40 ;  /* 0x0000004008089836 */ /* 0x000fce0000000000 */
.L_x_7:
[----:B------:R-:W-:Y:S01]  /*09d0*/  LEA R0, R14, 0xc0800000, 0x17 ;  /* 0xc08000000e007811 */ /* 0x000fe200078eb8ff */
[----:B------:R-:W-:Y:S04]  /*09e0*/  BSSY.RECONVERGENT B2, `(.L_x_12) ;  /* 0x0000036000027945 */ /* 0x000fe80003800200 */
[----:B------:R-:W-:Y:S01]  /*09f0*/  IMAD.IADD R9, R3, 0x1, -R0 ;  /* 0x0000000103097824 */ /* 0x000fe200078e0a00 */
[----:B------:R-:W-:-:S03]  /*0a00*/  IADD3 R3, PT, PT, R12, -0x7f, RZ ;  /* 0xffffff810c037810 */ /* 0x000fc60007ffe0ff */
[----:B------:R0:W1:Y:S01]  /*0a10*/  MUFU.RCP R10, R9 ;  /* 0x00000009000a7308 */ /* 0x0000620000001000 */
[----:B------:R-:W-:Y:S01]  /*0a20*/  FADD.FTZ R11, -R9, -RZ ;  /* 0x800000ff090b7221 */ /* 0x000fe20000010100 */
[C---:B------:R-:W-:Y:S01]  /*0a30*/  IMAD R0, R3.reuse, -0x800000, R6 ;  /* 0xff80000003007824 */ /* 0x040fe200078e0206 */
[----:B0-----:R-:W-:-:S05]  /*0a40*/  IADD3 R9, PT, PT, R3, 0x7f, -R14 ;  /* 0x0000007f03097810 */ /* 0x001fca0007ffe80e */
[----:B------:R-:W-:Y:S02]  /*0a50*/  IMAD.IADD R9, R9, 0x1, R8 ;  /* 0x0000000109097824 */ /* 0x000fe400078e0208 */
[----:B-1----:R-:W-:-:S04]  /*0a60*/  FFMA R13, R10, R11, 1 ;  /* 0x3f8000000a0d7423 */ /* 0x002fc8000000000b */
[----:B------:R-:W-:-:S04]  /*0a70*/  FFMA R15, R10, R13, R10 ;  /* 0x0000000d0a0f7223 */ /* 0x000fc8000000000a */
[----:B------:R-:W-:-:S04]  /*0a80*/  FFMA R6, R0, R15, RZ ;  /* 0x0000000f00067223 */ /* 0x000fc800000000ff */
[----:B------:R-:W-:-:S04]  /*0a90*/  FFMA R13, R11, R6, R0 ;  /* 0x000000060b0d7223 */ /* 0x000fc80000000000 */
[----:B------:R-:W-:-:S04]  /*0aa0*/  FFMA R6, R15, R13, R6 ;  /* 0x0000000d0f067223 */ /* 0x000fc80000000006 */
[----:B------:R-:W-:-:S04]  /*0ab0*/  FFMA R11, R11, R6, R0 ;  /* 0x000000060b0b7223 */ /* 0x000fc80000000000 */
[----:B------:R-:W-:-:S05]  /*0ac0*/  FFMA R0, R15, R11, R6 ;  /* 0x0000000b0f007223 */ /* 0x000fca0000000006 */
[----:B------:R-:W-:-:S04]  /*0ad0*/  SHF.R.U32.HI R3, RZ, 0x17, R0 ;  /* 0x00000017ff037819 */ /* 0x000fc80000011600 */
[----:B------:R-:W-:-:S05]  /*0ae0*/  LOP3.LUT R3, R3, 0xff, RZ, 0xc0, !PT ;  /* 0x000000ff03037812 */ /* 0x000fca00078ec0ff */
[----:B------:R-:W-:-:S05]  /*0af0*/  IMAD.IADD R10, R3, 0x1, R9 ;  /* 0x00000001030a7824 */ /* 0x000fca00078e0209 */
[----:B------:R-:W-:-:S04]  /*0b00*/  IADD3 R3, PT, PT, R10, -0x1, RZ ;  /* 0xffffffff0a037810 */ /* 0x000fc80007ffe0ff */
[----:B------:R-:W-:-:S13]  /*0b10*/  ISETP.GE.U32.AND P0, PT, R3, 0xfe, PT ;  /* 0x000000fe0300780c */ /* 0x000fda0003f06070 */
[----:B------:R-:W-:Y:S05]  /*0b20*/  @!P0 BRA `(.L_x_13) ;  /* 0x0000000000808947 */ /* 0x000fea0003800000 */
[----:B------:R-:W-:-:S13]  /*0b30*/  ISETP.GT.AND P0, PT, R10, 0xfe, PT ;  /* 0x000000fe0a00780c */ /* 0x000fda0003f04270 */
[----:B------:R-:W-:Y:S05]  /*0b40*/  @P0 BRA `(.L_x_14) ;  /* 0x00000000006c0947 */ /* 0x000fea0003800000 */
[----:B------:R-:W-:-:S13]  /*0b50*/  ISETP.GE.AND P0, PT, R10, 0x1, PT ;  /* 0x000000010a00780c */ /* 0x000fda0003f06270 */
[----:B------:R-:W-:Y:S05]  /*0b60*/  @P0 BRA `(.L_x_15) ;  /* 0x0000000000740947 */ /* 0x000fea0003800000 */
[----:B------:R-:W-:Y:S02]  /*0b70*/  ISETP.GE.AND P0, PT, R10, -0x18, PT ;  /* 0xffffffe80a00780c */ /* 0x000fe40003f06270 */
[----:B------:R-:W-:-:S11]  /*0b80*/  LOP3.LUT R0, R0, 0x80000000, RZ, 0xc0, !PT ;  /* 0x8000000000007812 */ /* 0x000fd600078ec0ff */
[----:B------:R-:W-:Y:S05]  /*0b90*/  @!P0 BRA `(.L_x_15) ;  /* 0x0000000000688947 */ /* 0x000fea0003800000 */
[-CC-:B------:R-:W-:Y:S01]  /*0ba0*/  FFMA.RZ R3, R15, R11.reuse, R6.reuse ;  /* 0x0000000b0f037223 */ /* 0x180fe2000000c006 */
[C---:B------:R-:W-:Y:S01]  /*0bb0*/  VIADD R9, R10.reuse, 0x20 ;  /* 0x000000200a097836 */ /* 0x040fe20000000000 */
[C---:B------:R-:W-:Y:S02]  /*0bc0*/  ISETP.NE.AND P2, PT, R10.reuse, RZ, PT ;  /* 0x000000ff0a00720c */ /* 0x040fe40003f45270 */
[C---:B------:R-:W-:Y:S02]  /*0bd0*/  ISETP.NE.AND P1, PT, R10.reuse, RZ, PT ;  /* 0x000000ff0a00720c */ /* 0x040fe40003f25270 */
[----:B------:R-:W-:Y:S01]  /*0be0*/  LOP3.LUT R8, R3, 0x7fffff, RZ, 0xc0, !PT ;  /* 0x007fffff03087812 */ /* 0x000fe200078ec0ff */
[CCC-:B------:R-:W-:Y:S01]  /*0bf0*/  FFMA.RP R3, R15.reuse, R11.reuse, R6.reuse ;  /* 0x0000000b0f037223 */ /* 0x1c0fe20000008006 */
[----:B------:R-:W-:Y:S01]  /*0c00*/  FFMA.RM R6, R15, R11, R6 ;  /* 0x0000000b0f067223 */ /* 0x000fe20000004006 */
[----:B------:R-:W-:Y:S02]  /*0c10*/  IADD3 R10, PT, PT, -R10, RZ, RZ ;  /* 0x000000ff0a0a7210 */ /* 0x000fe40007ffe1ff */
[----:B------:R-:W-:-:S02]  /*0c20*/  LOP3.LUT R8, R8, 0x800000, RZ, 0xfc, !PT ;  /* 0x0080000008087812 */ /* 0x000fc400078efcff */
[----:B------:R-:W-:Y:S02]  /*0c30*/  FSETP.NEU.FTZ.AND P0, PT, R3, R6, PT ;  /* 0x000000060300720b */ /* 0x000fe40003f1d000 */
[----:B------:R-:W-:Y:S02]  /*0c40*/  SHF.L.U32 R9, R8, R9, RZ ;  /* 0x0000000908097219 */ /* 0x000fe400000006ff */
[----:B------:R-:W-:Y:S02]  /*0c50*/  SEL R3, R10, RZ, P2 ;  /* 0x000000ff0a037207 */ /* 0x000fe40001000000 */
[----:B------:R-:W-:Y:S02]  /*0c60*/  ISETP.NE.AND P1, PT, R9, RZ, P1 ;  /* 0x000000ff0900720c */ /* 0x000fe40000f25270 */
[----:B------:R-:W-:Y:S02]  /*0c70*/  SHF.R.U32.HI R3, RZ, R3, R8 ;  /* 0x00000003ff037219 */ /* 0x000fe40000011608 */
[----:B------:R-:W-:-:S02]  /*0c80*/  PLOP3.LUT P0, PT, P0, P1, PT, 0xf8, 0x8f ;  /* 0x00000000008f781c */ /* 0x000fc40000703f70 */
[----:B------:R-:W-:Y:S02]  /*0c90*/  SHF.R.U32.HI R9, RZ, 0x1, R3 ;  /* 0x00000001ff097819 */ /* 0x000fe40000011603 */
[----:B------:R-:W-:-:S04]  /*0ca0*/  SEL R6, RZ, 0x1, !P0 ;  /* 0x00000001ff067807 */ /* 0x000fc80004000000 */
[----:B------:R-:W-:-:S04]  /*0cb0*/  LOP3.LUT R6, R6, 0x1, R9, 0xf8, !PT ;  /* 0x0000000106067812 */ /* 0x000fc800078ef809 */
[----:B------:R-:W-:-:S05]  /*0cc0*/  LOP3.LUT R6, R6, R3, RZ, 0xc0, !PT ;  /* 0x0000000306067212 */ /* 0x000fca00078ec0ff */
[----:B------:R-:W-:-:S05]  /*0cd0*/  IMAD.IADD R9, R9, 0x1, R6 ;  /* 0x0000000109097824 */ /* 0x000fca00078e0206 */
[----:B------:R-:W-:Y:S01]  /*0ce0*/  LOP3.LUT R0, R9, R0, RZ, 0xfc, !PT ;  /* 0x0000000009007212 */ /* 0x000fe200078efcff */
[----:B------:R-:W-:Y:S06]  /*0cf0*/  BRA `(.L_x_15) ;  /* 0x0000000000107947 */ /* 0x000fec0003800000 */
.L_x_14:
[----:B------:R-:W-:-:S04]  /*0d00*/  LOP3.LUT R0, R0, 0x80000000, RZ, 0xc0, !PT ;  /* 0x8000000000007812 */ /* 0x000fc800078ec0ff */
[----:B------:R-:W-:Y:S01]  /*0d10*/  LOP3.LUT R0, R0, 0x7f800000, RZ, 0xfc, !PT ;  /* 0x7f80000000007812 */ /* 0x000fe200078efcff */
[----:B------:R-:W-:Y:S06]  /*0d20*/  BRA `(.L_x_15) ;  /* 0x0000000000047947 */ /* 0x000fec0003800000 */
.L_x_13:
[----:B------:R-:W-:-:S07]  /*0d30*/  LEA R0, R9, R0, 0x17 ;  /* 0x0000000009007211 */ /* 0x000fce00078eb8ff */
.L_x_15:
[----:B------:R-:W-:Y:S05]  /*0d40*/  BSYNC.RECONVERGENT B2 ;  /* 0x0000000000027941 */ /* 0x000fea0003800200 */
.L_x_12:
[----:B------:R-:W-:Y:S05]  /*0d50*/  BRA `(.L_x_16) ;  /* 0x0000000000207947 */ /* 0x000fea0003800000 */
.L_x_11:
[----:B------:R-:W-:-:S04]  /*0d60*/  LOP3.LUT R0, R3, 0x80000000, R6, 0x48, !PT ;  /* 0x8000000003007812 */ /* 0x000fc800078e4806 */
[----:B------:R-:W-:Y:S01]  /*0d70*/  LOP3.LUT R0, R0, 0x7f800000, RZ, 0xfc, !PT ;  /* 0x7f80000000007812 */ /* 0x000fe200078efcff */
[----:B------:R-:W-:Y:S06]  /*0d80*/  BRA `(.L_x_16) ;  /* 0x0000000000147947 */ /* 0x000fec0003800000 */
.L_x_10:
[----:B------:R-:W-:Y:S01]  /*0d90*/  LOP3.LUT R0, R3, 0x80000000, R6, 0x48, !PT ;  /* 0x8000000003007812 */ /* 0x000fe200078e4806 */
[----:B------:R-:W-:Y:S06]  /*0da0*/  BRA `(.L_x_16) ;  /* 0x00000000000c7947 */ /* 0x000fec0003800000 */
.L_x_9:
[----:B------:R-:W0:Y:S01]  /*0db0*/  MUFU.RSQ R0, -QNAN ;  /* 0xffc0000000007908 */ /* 0x000e220000001400 */
[----:B------:R-:W-:Y:S05]  /*0dc0*/  BRA `(.L_x_16) ;  /* 0x0000000000047947 */ /* 0x000fea0003800000 */
.L_x_8:
[----:B------:R-:W-:-:S07]  /*0dd0*/  FADD.FTZ R0, R0, R3 ;  /* 0x0000000300007221 */ /* 0x000fce0000010000 */
.L_x_16:
[----:B------:R-:W-:Y:S05]  /*0de0*/  BSYNC.RECONVERGENT B1 ;  /* 0x0000000000017941 */ /* 0x000fea0003800200 */
.L_x_6:
[----:B------:R-:W-:Y:S02]  /*0df0*/  HFMA2 R9, -RZ, RZ, 0, 0 ;  /* 0x00000000ff097431 */ /* 0x000fe400000001ff */
[----:B------:R-:W-:-:S04]  /*0e00*/  IMAD.MOV.U32 R8, RZ, RZ, R4 ;  /* 0x000000ffff087224 */ /* 0x000fc800078e0004 */
[----:B0-----:R-:W-:Y:S05]  /*0e10*/  RET.REL.NODEC R8 `(_Z24batchNormInferenceKernelPKfPfS0_S0_S0_S0_iiiif) ;  /* 0xfffffff008787950 */ /* 0x001fea0003c3ffff */
.L_x_17:
[----:B------:R-:W-:-:S00]  /*0e20*/  BRA `(.L_x_17) ;  /* 0xfffffffc00fc7947 */ /* 0x000fc0000383ffff */
[----:B------:R-:W-:-:S00]  /*0e30*/  NOP ;  /* 0x0000000000007918 */ /* 0x000fc00000000000 */
        /* <DEDUP_REMOVED lines=12> */
.L_x_19:


//--------------------- .nv.shared.reserved.0     --------------------------
	.section	.nv.shared.reserved.0,"aw",@nobits
	.weak		__nv_reservedSMEM_offset_0_alias
	.size		__nv_reservedSMEM_offset_0_alias, 0, 64
	.other		__nv_reservedSMEM_offset_0_alias,@"STO_CUDA_RESERVED_SHARED STV_DEFAULT"
__nv_reservedSMEM_offset_0_alias:
	.zero		0
	.zero		64


//--------------------- .nv.constant0._Z24batchNormInferenceKernelPKfPfS0_S0_S0_S0_iiiif --------------------------
	.section	.nv.constant0._Z24batchNormInferenceKernelPKfPfS0_S0_S0_S0_iiiif,"a",@progbits
	.sectionflags	@""
	.align	4
.nv.constant0._Z24batchNormInferenceKernelPKfPfS0_S0_S0_S0_iiiif:
	.zero		964


//--------------------- SYMBOLS --------------------------

	.type		.nv.reservedSmem.offset0,@object
	.size		.nv.reservedSmem.offset0,0x4
